	.headerflags	@"EF_CUDA_TEXMODE_UNIFIED EF_CUDA_64BIT_ADDRESS EF_CUDA_ACCELERATORS EF_CUDA_SM90 EF_CUDA_VIRTUAL_SM(EF_CUDA_SM90)"
	.elftype	@"ET_EXEC"


//--------------------- .nv.info                  --------------------------
	.section	.nv.info,"",@"SHT_CUDA_INFO"
	.align	4


	//----- nvinfo : EIATTR_REGCOUNT
	.align		4
        /*0000*/ 	.byte	0x04, 0x2f
        /*0002*/ 	.short	(.L_2 - .L_1)
	.align		4
.L_1:
        /*0004*/ 	.word	index@(triton_poi_fused_add_mul_tanh_0)
        /*0008*/ 	.word	0x0000000c


	//----- nvinfo : EIATTR_MIN_STACK_SIZE
	.align		4
.L_2:
        /*000c*/ 	.byte	0x04, 0x12
        /*000e*/ 	.short	(.L_4 - .L_3)
	.align		4
.L_3:
        /*0010*/ 	.word	index@(triton_poi_fused_add_mul_tanh_0)
        /*0014*/ 	.word	0x00000000


	//----- nvinfo : EIATTR_FRAME_SIZE
	.align		4
.L_4:
        /*0018*/ 	.byte	0x04, 0x11
        /*001a*/ 	.short	(.L_6 - .L_5)
	.align		4
.L_5:
        /*001c*/ 	.word	index@(triton_poi_fused_add_mul_tanh_0)
        /*0020*/ 	.word	0x00000000


	//----- nvinfo : EIATTR_MIN_STACK_SIZE
	.align		4
.L_6:
        /*0024*/ 	.byte	0x04, 0x12
        /*0026*/ 	.short	(.L_8 - .L_7)
	.align		4
.L_7:
        /*0028*/ 	.word	index@(triton_poi_fused_add_mul_tanh_0)
        /*002c*/ 	.word	0x00000000
.L_8:


//--------------------- .nv.info.triton_poi_fused_add_mul_tanh_0 --------------------------
	.section	.nv.info.triton_poi_fused_add_mul_tanh_0,"",@"SHT_CUDA_INFO"
	.sectionflags	@""
	.align	4


	//----- nvinfo : EIATTR_CUDA_API_VERSION
	.align		4
        /*0000*/ 	.byte	0x04, 0x37
        /*0002*/ 	.short	(.L_10 - .L_9)
.L_9:
        /*0004*/ 	.word	0x0000007c


	//----- nvinfo : EIATTR_KPARAM_INFO
	.align		4
.L_10:
        /*0008*/ 	.byte	0x04, 0x17
        /*000a*/ 	.short	(.L_12 - .L_11)
.L_11:
        /*000c*/ 	.word	0x00000000
        /*0010*/ 	.short	0x0002
        /*0012*/ 	.short	0x0010
        /*0014*/ 	.byte	0x00, 0xf0, 0x11, 0x00


	//----- nvinfo : EIATTR_KPARAM_INFO
	.align		4
.L_12:
        /*0018*/ 	.byte	0x04, 0x17
        /*001a*/ 	.short	(.L_14 - .L_13)
.L_13:
        /*001c*/ 	.word	0x00000000
        /*0020*/ 	.short	0x0001
        /*0022*/ 	.short	0x0008
        /*0024*/ 	.byte	0x00, 0xf4, 0x21, 0x00


	//----- nvinfo : EIATTR_KPARAM_INFO
	.align		4
.L_14:
        /*0028*/ 	.byte	0x04, 0x17
        /*002a*/ 	.short	(.L_16 - .L_15)
.L_15:
        /*002c*/ 	.word	0x00000000
        /*0030*/ 	.short	0x0000
        /*0032*/ 	.short	0x0000
        /*0034*/ 	.byte	0x00, 0xf4, 0x21, 0x00


	//----- nvinfo : EIATTR_SPARSE_MMA_MASK
	.align		4
.L_16:
        /*0038*/ 	.byte	0x03, 0x50
        /*003a*/ 	.short	0x0000


	//----- nvinfo : EIATTR_MAXREG_COUNT
	.align		4
        /*003c*/ 	.byte	0x03, 0x1b
        /*003e*/ 	.short	0x00ff


	//----- nvinfo : EIATTR_EXIT_INSTR_OFFSETS
	.align		4
        /*0040*/ 	.byte	0x04, 0x1c
        /*0042*/ 	.short	(.L_18 - .L_17)


	//   ....[0]....
.L_17:
        /*0044*/ 	.word	0x000002f0


	//   ....[1]....
        /*0048*/ 	.word	0x00000310


	//----- nvinfo : EIATTR_REQNTID
	.align		4
.L_18:
        /*004c*/ 	.byte	0x04, 0x10
        /*004e*/ 	.short	(.L_20 - .L_19)
.L_19:
        /*0050*/ 	.word	0x00000080
        /*0054*/ 	.word	0x00000001
        /*0058*/ 	.word	0x00000001


	//----- nvinfo : EIATTR_CRS_STACK_SIZE
	.align		4
.L_20:
        /*005c*/ 	.byte	0x04, 0x1e
        /*005e*/ 	.short	(.L_22 - .L_21)
.L_21:
        /*0060*/ 	.word	0x00000000


	//----- nvinfo : EIATTR_CBANK_PARAM_SIZE
	.align		4
.L_22:
        /*0064*/ 	.byte	0x03, 0x19
        /*0066*/ 	.short	0x0014


	//----- nvinfo : EIATTR_PARAM_CBANK
	.align		4
        /*0068*/ 	.byte	0x04, 0x0a
        /*006a*/ 	.short	(.L_24 - .L_23)
	.align		4
.L_23:
        /*006c*/ 	.word	index@(.nv.constant0.triton_poi_fused_add_mul_tanh_0)
        /*0070*/ 	.short	0x0210
        /*0072*/ 	.short	0x0014


	//----- nvinfo : EIATTR_SW_WAR
	.align		4
.L_24:
        /*0074*/ 	.byte	0x04, 0x36
        /*0076*/ 	.short	(.L_26 - .L_25)
.L_25:
        /*0078*/ 	.word	0x00000008
.L_26:


//--------------------- .nv.callgraph             --------------------------
	.section	.nv.callgraph,"",@"SHT_CUDA_CALLGRAPH"
	.align	4
	.sectionentsize	8
	.align		4
        /*0000*/ 	.word	0x00000000
	.align		4
        /*0004*/ 	.word	0xffffffff
	.align		4
        /*0008*/ 	.word	0x00000000
	.align		4
        /*000c*/ 	.word	0xfffffffe
	.align		4
        /*0010*/ 	.word	0x00000000
	.align		4
        /*0014*/ 	.word	0xfffffffd
	.align		4
        /*0018*/ 	.word	0x00000000
	.align		4
        /*001c*/ 	.word	0xfffffffc


//--------------------- .nv.constant4             --------------------------
	.section	.nv.constant4,"a",@progbits
	.align	8
	.align		8
.nv.constant4:
        /*0000*/ 	.dword	_$_str


//--------------------- .text.triton_poi_fused_add_mul_tanh_0 --------------------------
	.section	.text.triton_poi_fused_add_mul_tanh_0,"ax",@progbits
	.align	128
        .global         triton_poi_fused_add_mul_tanh_0
        .type           triton_poi_fused_add_mul_tanh_0,@function
        .size           triton_poi_fused_add_mul_tanh_0,(.L_x_6 - triton_poi_fused_add_mul_tanh_0)
        .other          triton_poi_fused_add_mul_tanh_0,@"STO_CUDA_ENTRY STV_DEFAULT"
triton_poi_fused_add_mul_tanh_0:
.text.triton_poi_fused_add_mul_tanh_0:
[----:B------:R-:W0:Y:S02]  /*0000*/  LDC R1, c[0x0][0x28] ;  /* 0x00000a00ff017b82 */ /* 0x000e240000000800 */
[----:B------:R-:W1:Y:S01]  /*0010*/  S2R R2, SR_TID.X ;  /* 0x0000000000027919 */ /* 0x000e620000002100 */
[----:B------:R-:W-:Y:S01]  /*0020*/  ULDC.64 UR4, c[0x0][0x208] ;  /* 0x0000820000047ab9 */ /* 0x000fe20000000a00 */
[----:B------:R-:W-:Y:S01]  /*0030*/  BSSY B0, `(.L_x_0) ;  /* 0x000000a000007945 */ /* 0x000fe20003800000 */
[----:B------:R-:W-:Y:S01]  /*0040*/  HFMA2.MMA R4, -RZ, RZ, 0, 0 ;  /* 0x00000000ff047435 */ /* 0x000fe200000001ff */
[----:B------:R-:W2:Y:S01]  /*0050*/  S2R R3, SR_CTAID.X ;  /* 0x0000000000037919 */ /* 0x000ea20000002500 */
[----:B-1----:R-:W-:-:S04]  /*0060*/  LOP3.LUT R2, R2, 0x7f, RZ, 0xc0, !PT ;  /* 0x0000007f02027812 */ /* 0x002fc800078ec0ff */
[----:B--2---:R-:W-:-:S04]  /*0070*/  LEA R2, R3, R2, 0x7 ;  /* 0x0000000203027211 */ /* 0x004fc800078e38ff */
[----:B------:R-:W-:-:S13]  /*0080*/  ISETP.GE.AND P0, PT, R2, 0x100, PT ;  /* 0x000001000200780c */ /* 0x000fda0003f06270 */
[----:B------:R-:W-:Y:S05]  /*0090*/  @P0 BRA `(.L_x_1) ;  /* 0x00000000000c0947 */ /* 0x000fea0003800000 */
[----:B------:R-:W1:Y:S02]  /*00a0*/  LDC.64 R4, c[0x0][0x210] ;  /* 0x00008400ff047b82 */ /* 0x000e640000000a00 */
[----:B-1----:R-:W-:-:S06]  /*00b0*/  IMAD.WIDE R4, R2, 0x4, R4 ;  /* 0x0000000402047825 */ /* 0x002fcc00078e0204 */
[----:B------:R1:W5:Y:S02]  /*00c0*/  LDG.E R4, desc[UR4][R4.64] ;  /* 0x0000000404047981 */ /* 0x000364000c1e1900 */
.L_x_1:
[----:B------:R-:W-:Y:S05]  /*00d0*/  BSYNC B0 ;  /* 0x0000000000007941 */ /* 0x000fea0003800000 */
.L_x_0:
[C---:B-----5:R-:W-:Y:S01]  /*00e0*/  FMUL R3, R4.reuse, 0.044714998453855514526 ;  /* 0x3d37271304037820 */ /* 0x060fe20000400000 */
[----:B------:R-:W-:Y:S01]  /*00f0*/  FMUL R0, R4, 0.79788458347320556641 ;  /* 0x3f4c422a04007820 */ /* 0x000fe20000400000 */
[----:B------:R-:W-:Y:S01]  /*0100*/  BSSY B0, `(.L_x_2) ;  /* 0x0000018000007945 */ /* 0x000fe20003800000 */
[----:B------:R-:W-:Y:S01]  /*0110*/  SHF.R.S32.HI R7, RZ, 0x1f, R2 ;  /* 0x0000001fff077819 */ /* 0x000fe20000011402 */
[----:B------:R-:W-:-:S04]  /*0120*/  FFMA R3, R3, R4, 1 ;  /* 0x3f80000003037423 */ /* 0x000fc80000000004 */
[----:B------:R-:W-:-:S04]  /*0130*/  FMUL R9, R0, R3 ;  /* 0x0000000300097220 */ /* 0x000fc80000400000 */
[----:B------:R-:W-:-:S05]  /*0140*/  FADD.FTZ R6, |R9|, -RZ ;  /* 0x800000ff09067221 */ /* 0x000fca0000010200 */
[----:B------:R-:W-:-:S13]  /*0150*/  FSETP.GE.AND P1, PT, R6, 0.60000002384185791016, PT ;  /* 0x3f19999a0600780b */ /* 0x000fda0003f26000 */
[----:B------:R-:W-:Y:S05]  /*0160*/  @!P1 BRA `(.L_x_3) ;  /* 0x0000000000289947 */ /* 0x000fea0003800000 */
[C---:B------:R-:W-:Y:S01]  /*0170*/  FMUL R3, R6.reuse, 2.8853900432586669922 ;  /* 0x4038aa3b06037820 */ /* 0x040fe20000400000 */
[----:B------:R-:W-:Y:S02]  /*0180*/  MOV R0, 0x3f800000 ;  /* 0x3f80000000007802 */ /* 0x000fe40000000f00 */
[----:B------:R-:W-:-:S03]  /*0190*/  FSETP.GE.AND P1, PT, R6, 9.010913848876953125, PT ;  /* 0x41102cb40600780b */ /* 0x000fc60003f26000 */
[----:B------:R-:W2:Y:S02]  /*01a0*/  MUFU.EX2 R3, R3 ;  /* 0x0000000300037308 */ /* 0x000ea40000000800 */
[----:B-12---:R-:W-:-:S06]  /*01b0*/  FADD R5, R3, 1 ;  /* 0x3f80000003057421 */ /* 0x006fcc0000000000 */
[----:B------:R-:W1:Y:S02]  /*01c0*/  MUFU.RCP R5, R5 ;  /* 0x0000000500057308 */ /* 0x000e640000001000 */
[----:B-1----:R-:W-:-:S05]  /*01d0*/  FFMA.FTZ R0, R5, -2, R0 ;  /* 0xc000000005007823 */ /* 0x002fca0000010000 */
[----:B------:R-:W-:-:S04]  /*01e0*/  FSEL R0, R0, 1, !P1 ;  /* 0x3f80000000007808 */ /* 0x000fc80004800000 */
[----:B------:R-:W-:Y:S01]  /*01f0*/  LOP3.LUT R0, R0, 0x80000000, R9, 0xf8, !PT ;  /* 0x8000000000007812 */ /* 0x000fe200078ef809 */
[----:B------:R-:W-:Y:S06]  /*0200*/  BRA `(.L_x_4) ;  /* 0x00000000001c7947 */ /* 0x000fec0003800000 */
.L_x_3:
[----:B------:R-:W-:Y:S01]  /*0210*/  HFMA2.MMA R0, -RZ, RZ, 1.125, -9232 ;  /* 0x3c80f082ff007435 */ /* 0x000fe200000001ff */
[----:B------:R-:W-:-:S09]  /*0220*/  FMUL R3, R9, R9 ;  /* 0x0000000909037220 */ /* 0x000fd20000400000 */
[----:B------:R-:W-:-:S04]  /*0230*/  FFMA.FTZ R0, R3, R0, -0.052303962409496307373 ;  /* 0xbd563cae03007423 */ /* 0x000fc80000010000 */
[----:B------:R-:W-:-:S04]  /*0240*/  FFMA.FTZ R0, R3, R0, 0.1331529766321182251 ;  /* 0x3e08594103007423 */ /* 0x000fc80000010000 */
[----:B------:R-:W-:-:S04]  /*0250*/  FFMA.FTZ R0, R3, R0, -0.33332768082618713379 ;  /* 0xbeaaa9ed03007423 */ /* 0x000fc80000010000 */
[----:B------:R-:W-:-:S04]  /*0260*/  FFMA.FTZ R0, R3, R0, RZ ;  /* 0x0000000003007223 */ /* 0x000fc800000100ff */
[----:B------:R-:W-:-:S07]  /*0270*/  FFMA.FTZ R0, R9, R0, R9 ;  /* 0x0000000009007223 */ /* 0x000fce0000010009 */
.L_x_4:
[----:B------:R-:W-:Y:S05]  /*0280*/  BSYNC B0 ;  /* 0x0000000000007941 */ /* 0x000fea0003800000 */
.L_x_2:
[----:B------:R-:W-:Y:S01]  /*0290*/  ULDC.64 UR6, c[0x0][0x218] ;  /* 0x0000860000067ab9 */ /* 0x000fe20000000a00 */
[----:B------:R-:W-:Y:S01]  /*02a0*/  FMUL R3, R4, 0.5 ;  /* 0x3f00000004037820 */ /* 0x000fe20000400000 */
[----:B------:R-:W-:Y:S01]  /*02b0*/  LEA R4, P1, R2, UR6, 0x2 ;  /* 0x0000000602047c11 */ /* 0x000fe2000f8210ff */
[----:B------:R-:W-:-:S03]  /*02c0*/  FADD R0, R0, 1 ;  /* 0x3f80000000007421 */ /* 0x000fc60000000000 */
[----:B-1----:R-:W-:Y:S01]  /*02d0*/  LEA.HI.X R5, R2, UR7, R7, 0x2, P1 ;  /* 0x0000000702057c11 */ /* 0x002fe200088f1407 */
[----:B------:R-:W-:Y:S01]  /*02e0*/  FMUL R3, R3, R0 ;  /* 0x0000000003037220 */ /* 0x000fe20000400000 */
[----:B------:R-:W-:Y:S07]  /*02f0*/  @P0 EXIT ;  /* 0x000000000000094d */ /* 0x000fee0003800000 */
[----:B------:R-:W-:Y:S01]  /*0300*/  STG.E desc[UR4][R4.64], R3 ;  /* 0x0000000304007986 */ /* 0x000fe2000c101904 */
[----:B------:R-:W-:Y:S05]  /*0310*/  EXIT ;  /* 0x000000000000794d */ /* 0x000fea0003800000 */
.L_x_5:
[----:B------:R-:W-:-:S00]  /*0320*/  BRA `(.L_x_5) ;  /* 0xfffffffc00fc7947 */ /* 0x000fc0000383ffff */
[----:B------:R-:W-:-:S00]  /*0330*/  NOP ;  /* 0x0000000000007918 */ /* 0x000fc00000000000 */
        /* <DEDUP_REMOVED lines=12> */
.L_x_6:


//--------------------- .nv.global.init           --------------------------
	.section	.nv.global.init,"aw",@progbits
.nv.global.init:
	.type		_$_str,@object
	.size		_$_str,(.L_0 - _$_str)
_$_str:
        /*0000*/ 	.byte	0x5f, 0x5f, 0x43, 0x55, 0x44, 0x41, 0x5f, 0x46, 0x54, 0x5a, 0x00
.L_0:


//--------------------- .nv.constant0.triton_poi_fused_add_mul_tanh_0 --------------------------
	.section	.nv.constant0.triton_poi_fused_add_mul_tanh_0,"a",@progbits
	.sectionflags	@""
	.align	4
.nv.constant0.triton_poi_fused_add_mul_tanh_0:
	.zero		548
